	.headerflags	@"EF_CUDA_TEXMODE_UNIFIED EF_CUDA_64BIT_ADDRESS EF_CUDA_ACCELERATORS EF_CUDA_SM90 EF_CUDA_VIRTUAL_SM(EF_CUDA_SM90)"
	.elftype	@"ET_EXEC"


//--------------------- .nv.info                  --------------------------
	.section	.nv.info,"",@"SHT_CUDA_INFO"
	.align	4


	//----- nvinfo : EIATTR_REGCOUNT
	.align		4
        /*0000*/ 	.byte	0x04, 0x2f
        /*0002*/ 	.short	(.L_3 - .L_2)
	.align		4
.L_2:
        /*0004*/ 	.word	index@(triton_poi_fused__native_batch_norm_legit_no_training_convolution_hardtanh_11)
        /*0008*/ 	.word	0x0000001e


	//----- nvinfo : EIATTR_MIN_STACK_SIZE
	.align		4
.L_3:
        /*000c*/ 	.byte	0x04, 0x12
        /*000e*/ 	.short	(.L_5 - .L_4)
	.align		4
.L_4:
        /*0010*/ 	.word	index@(triton_poi_fused__native_batch_norm_legit_no_training_convolution_hardtanh_11)
        /*0014*/ 	.word	0x00000000


	//----- nvinfo : EIATTR_FRAME_SIZE
	.align		4
.L_5:
        /*0018*/ 	.byte	0x04, 0x11
        /*001a*/ 	.short	(.L_7 - .L_6)
	.align		4
.L_6:
        /*001c*/ 	.word	index@(triton_poi_fused__native_batch_norm_legit_no_training_convolution_hardtanh_11)
        /*0020*/ 	.word	0x00000000


	//----- nvinfo : EIATTR_MIN_STACK_SIZE
	.align		4
.L_7:
        /*0024*/ 	.byte	0x04, 0x12
        /*0026*/ 	.short	(.L_9 - .L_8)
	.align		4
.L_8:
        /*0028*/ 	.word	index@(triton_poi_fused__native_batch_norm_legit_no_training_convolution_hardtanh_11)
        /*002c*/ 	.word	0x00000000
.L_9:


//--------------------- .nv.info.triton_poi_fused__native_batch_norm_legit_no_training_convolution_hardtanh_11 --------------------------
	.section	.nv.info.triton_poi_fused__native_batch_norm_legit_no_training_convolution_hardtanh_11,"",@"SHT_CUDA_INFO"
	.sectionflags	@""
	.align	4


	//----- nvinfo : EIATTR_CUDA_API_VERSION
	.align		4
        /*0000*/ 	.byte	0x04, 0x37
        /*0002*/ 	.short	(.L_11 - .L_10)
.L_10:
        /*0004*/ 	.word	0x0000007c


	//----- nvinfo : EIATTR_KPARAM_INFO
	.align		4
.L_11:
        /*0008*/ 	.byte	0x04, 0x17
        /*000a*/ 	.short	(.L_13 - .L_12)
.L_12:
        /*000c*/ 	.word	0x00000000
        /*0010*/ 	.short	0x0007
        /*0012*/ 	.short	0x0038
        /*0014*/ 	.byte	0x00, 0xf0, 0x11, 0x00


	//----- nvinfo : EIATTR_KPARAM_INFO
	.align		4
.L_13:
        /*0018*/ 	.byte	0x04, 0x17
        /*001a*/ 	.short	(.L_15 - .L_14)
.L_14:
        /*001c*/ 	.word	0x00000000
        /*0020*/ 	.short	0x0006
        /*0022*/ 	.short	0x0030
        /*0024*/ 	.byte	0x00, 0xf4, 0x21, 0x00


	//----- nvinfo : EIATTR_KPARAM_INFO
	.align		4
.L_15:
        /*0028*/ 	.byte	0x04, 0x17
        /*002a*/ 	.short	(.L_17 - .L_16)
.L_16:
        /*002c*/ 	.word	0x00000000
        /*0030*/ 	.short	0x0005
        /*0032*/ 	.short	0x0028
        /*0034*/ 	.byte	0x00, 0xf4, 0x21, 0x00


	//----- nvinfo : EIATTR_KPARAM_INFO
	.align		4
.L_17:
        /*0038*/ 	.byte	0x04, 0x17
        /*003a*/ 	.short	(.L_19 - .L_18)
.L_18:
        /*003c*/ 	.word	0x00000000
        /*0040*/ 	.short	0x0004
        /*0042*/ 	.short	0x0020
        /*0044*/ 	.byte	0x00, 0xf4, 0x21, 0x00


	//----- nvinfo : EIATTR_KPARAM_INFO
	.align		4
.L_19:
        /*0048*/ 	.byte	0x04, 0x17
        /*004a*/ 	.short	(.L_21 - .L_20)
.L_20:
        /*004c*/ 	.word	0x00000000
        /*0050*/ 	.short	0x0003
        /*0052*/ 	.short	0x0018
        /*0054*/ 	.byte	0x00, 0xf4, 0x21, 0x00


	//----- nvinfo : EIATTR_KPARAM_INFO
	.align		4
.L_21:
        /*0058*/ 	.byte	0x04, 0x17
        /*005a*/ 	.short	(.L_23 - .L_22)
.L_22:
        /*005c*/ 	.word	0x00000000
        /*0060*/ 	.short	0x0002
        /*0062*/ 	.short	0x0010
        /*0064*/ 	.byte	0x00, 0xf4, 0x21, 0x00


	//----- nvinfo : EIATTR_KPARAM_INFO
	.align		4
.L_23:
        /*0068*/ 	.byte	0x04, 0x17
        /*006a*/ 	.short	(.L_25 - .L_24)
.L_24:
        /*006c*/ 	.word	0x00000000
        /*0070*/ 	.short	0x0001
        /*0072*/ 	.short	0x0008
        /*0074*/ 	.byte	0x00, 0xf4, 0x21, 0x00


	//----- nvinfo : EIATTR_KPARAM_INFO
	.align		4
.L_25:
        /*0078*/ 	.byte	0x04, 0x17
        /*007a*/ 	.short	(.L_27 - .L_26)
.L_26:
        /*007c*/ 	.word	0x00000000
        /*0080*/ 	.short	0x0000
        /*0082*/ 	.short	0x0000
        /*0084*/ 	.byte	0x00, 0xf4, 0x21, 0x00


	//----- nvinfo : EIATTR_SPARSE_MMA_MASK
	.align		4
.L_27:
        /*0088*/ 	.byte	0x03, 0x50
        /*008a*/ 	.short	0x0000


	//----- nvinfo : EIATTR_MAXREG_COUNT
	.align		4
        /*008c*/ 	.byte	0x03, 0x1b
        /*008e*/ 	.short	0x00ff


	//----- nvinfo : EIATTR_EXIT_INSTR_OFFSETS
	.align		4
        /*0090*/ 	.byte	0x04, 0x1c
        /*0092*/ 	.short	(.L_29 - .L_28)


	//   ....[0]....
.L_28:
        /*0094*/ 	.word	0x00000590


	//----- nvinfo : EIATTR_REQNTID
	.align		4
.L_29:
        /*0098*/ 	.byte	0x04, 0x10
        /*009a*/ 	.short	(.L_31 - .L_30)
.L_30:
        /*009c*/ 	.word	0x00000080
        /*00a0*/ 	.word	0x00000001
        /*00a4*/ 	.word	0x00000001


	//----- nvinfo : EIATTR_CBANK_PARAM_SIZE
	.align		4
.L_31:
        /*00a8*/ 	.byte	0x03, 0x19
        /*00aa*/ 	.short	0x003c


	//----- nvinfo : EIATTR_PARAM_CBANK
	.align		4
        /*00ac*/ 	.byte	0x04, 0x0a
        /*00ae*/ 	.short	(.L_33 - .L_32)
	.align		4
.L_32:
        /*00b0*/ 	.word	index@(.nv.constant0.triton_poi_fused__native_batch_norm_legit_no_training_convolution_hardtanh_11)
        /*00b4*/ 	.short	0x0210
        /*00b6*/ 	.short	0x003c


	//----- nvinfo : EIATTR_SW_WAR
	.align		4
.L_33:
        /*00b8*/ 	.byte	0x04, 0x36
        /*00ba*/ 	.short	(.L_35 - .L_34)
.L_34:
        /*00bc*/ 	.word	0x00000008
.L_35:


//--------------------- .nv.callgraph             --------------------------
	.section	.nv.callgraph,"",@"SHT_CUDA_CALLGRAPH"
	.align	4
	.sectionentsize	8
	.align		4
        /*0000*/ 	.word	0x00000000
	.align		4
        /*0004*/ 	.word	0xffffffff
	.align		4
        /*0008*/ 	.word	0x00000000
	.align		4
        /*000c*/ 	.word	0xfffffffe
	.align		4
        /*0010*/ 	.word	0x00000000
	.align		4
        /*0014*/ 	.word	0xfffffffd
	.align		4
        /*0018*/ 	.word	0x00000000
	.align		4
        /*001c*/ 	.word	0xfffffffc


//--------------------- .nv.constant4             --------------------------
	.section	.nv.constant4,"a",@progbits
	.align	8
	.align		8
.nv.constant4:
        /*0000*/ 	.dword	_$_str
	.align		8
        /*0008*/ 	.dword	_$_str_$_2


//--------------------- .text.triton_poi_fused__native_batch_norm_legit_no_training_convolution_hardtanh_11 --------------------------
	.section	.text.triton_poi_fused__native_batch_norm_legit_no_training_convolution_hardtanh_11,"ax",@progbits
	.align	128
        .global         triton_poi_fused__native_batch_norm_legit_no_training_convolution_hardtanh_11
        .type           triton_poi_fused__native_batch_norm_legit_no_training_convolution_hardtanh_11,@function
        .size           triton_poi_fused__native_batch_norm_legit_no_training_convolution_hardtanh_11,(.L_x_1 - triton_poi_fused__native_batch_norm_legit_no_training_convolution_hardtanh_11)
        .other          triton_poi_fused__native_batch_norm_legit_no_training_convolution_hardtanh_11,@"STO_CUDA_ENTRY STV_DEFAULT"
triton_poi_fused__native_batch_norm_legit_no_training_convolution_hardtanh_11:
.text.triton_poi_fused__native_batch_norm_legit_no_training_convolution_hardtanh_11:
[----:B------:R-:W-:Y:S01]  /*0000*/  LDC R1, c[0x0][0x28] ;  /* 0x00000a00ff017b82 */ /* 0x000fe20000000800 */
[----:B------:R-:W1:Y:S01]  /*0010*/  S2R R0, SR_TID.X ;  /* 0x0000000000007919 */ /* 0x000e620000002100 */
[----:B------:R-:W-:-:S06]  /*0020*/  HFMA2.MMA R4, -RZ, RZ, 0, 0 ;  /* 0x00000000ff047435 */ /* 0x000fcc00000001ff */
[----:B------:R-:W2:Y:S01]  /*0030*/  LDC.64 R2, c[0x0][0x228] ;  /* 0x00008a00ff027b82 */ /* 0x000ea20000000a00 */
[----:B------:R-:W-:Y:S01]  /*0040*/  MOV R10, RZ ;  /* 0x000000ff000a7202 */ /* 0x000fe20000000f00 */
[----:B------:R-:W3:Y:S01]  /*0050*/  S2R R5, SR_CTAID.X ;  /* 0x0000000000057919 */ /* 0x000ee20000002500 */
[----:B------:R-:W-:-:S05]  /*0060*/  ULDC.64 UR4, c[0x0][0x208] ;  /* 0x0000820000047ab9 */ /* 0x000fca0000000a00 */
[----:B------:R-:W4:Y:S08]  /*0070*/  LDC.64 R26, c[0x0][0x218] ;  /* 0x00008600ff1a7b82 */ /* 0x000f300000000a00 */
[----:B------:R-:W5:Y:S08]  /*0080*/  LDC.64 R22, c[0x0][0x220] ;  /* 0x00008800ff167b82 */ /* 0x000f700000000a00 */
[----:B------:R-:W4:Y:S01]  /*0090*/  LDC.64 R14, c[0x0][0x230] ;  /* 0x00008c00ff0e7b82 */ /* 0x000f220000000a00 */
[----:B-1----:R-:W-:-:S07]  /*00a0*/  SHF.L.U32 R0, R0, 0x1, RZ ;  /* 0x0000000100007819 */ /* 0x002fce00000006ff */
[----:B------:R-:W1:Y:S01]  /*00b0*/  LDC.64 R12, c[0x0][0x238] ;  /* 0x00008e00ff0c7b82 */ /* 0x000e620000000a00 */
[----:B------:R-:W-:-:S04]  /*00c0*/  LOP3.LUT R0, R0, 0xfe, RZ, 0xc0, !PT ;  /* 0x000000fe00007812 */ /* 0x000fc800078ec0ff */
[----:B---3--:R-:W-:-:S04]  /*00d0*/  LEA R5, R5, R0, 0x8 ;  /* 0x0000000005057211 */ /* 0x008fc800078e40ff */
[----:B------:R-:W-:Y:S01]  /*00e0*/  IADD3 R11, R5, 0x1, RZ ;  /* 0x00000001050b7810 */ /* 0x000fe20007ffe0ff */
[----:B------:R-:W-:-:S04]  /*00f0*/  IMAD.HI R0, R5, -0x6db6db6d, R4 ;  /* 0x9249249305007827 */ /* 0x000fc800078e0204 */
[----:B------:R-:W-:Y:S01]  /*0100*/  IMAD.HI R4, R11, -0x6db6db6d, R10 ;  /* 0x924924930b047827 */ /* 0x000fe200078e020a */
[----:B------:R-:W-:-:S04]  /*0110*/  SHF.R.U32.HI R7, RZ, 0x1f, R0 ;  /* 0x0000001fff077819 */ /* 0x000fc80000011600 */
[----:B------:R-:W-:Y:S02]  /*0120*/  SHF.R.U32.HI R9, RZ, 0x1f, R4 ;  /* 0x0000001fff097819 */ /* 0x000fe40000011604 */
[----:B------:R-:W-:Y:S02]  /*0130*/  LEA.HI.SX32 R7, R0, R7, 0x1e ;  /* 0x0000000700077211 */ /* 0x000fe400078ff2ff */
[----:B------:R-:W-:-:S03]  /*0140*/  LEA.HI.SX32 R19, R4, R9, 0x1e ;  /* 0x0000000904137211 */ /* 0x000fc600078ff2ff */
[----:B------:R-:W-:Y:S02]  /*0150*/  IMAD R7, R7, -0x7, R5 ;  /* 0xfffffff907077824 */ /* 0x000fe400078e0205 */
[----:B------:R-:W-:Y:S02]  /*0160*/  IMAD R19, R19, -0x7, R11 ;  /* 0xfffffff913137824 */ /* 0x000fe400078e020b */
[----:B--2---:R-:W-:-:S04]  /*0170*/  IMAD.WIDE R8, R7, 0x4, R2 ;  /* 0x0000000407087825 */ /* 0x004fc800078e0202 */
[----:B------:R-:W-:Y:S01]  /*0180*/  IMAD.WIDE R10, R19, 0x4, R2 ;  /* 0x00000004130a7825 */ /* 0x000fe200078e0202 */
[----:B------:R-:W2:Y:S01]  /*0190*/  LDG.E.EL R0, desc[UR4][R8.64] ;  /* 0x0000000408007981 */ /* 0x000ea2000c2e1900 */
[----:B------:R-:W3:Y:S03]  /*01a0*/  LDC.64 R2, c[0x0][0x210] ;  /* 0x00008400ff027b82 */ /* 0x000ee60000000a00 */
[----:B------:R1:W2:Y:S01]  /*01b0*/  LDG.E.EL R4, desc[UR4][R10.64] ;  /* 0x000000040a047981 */ /* 0x0002a2000c2e1900 */
[----:B----4-:R-:W-:-:S04]  /*01c0*/  IMAD.WIDE R24, R7, 0x4, R26 ;  /* 0x0000000407187825 */ /* 0x010fc800078e021a */
[----:B------:R-:W-:Y:S01]  /*01d0*/  IMAD.WIDE R26, R19, 0x4, R26 ;  /* 0x00000004131a7825 */ /* 0x000fe200078e021a */
[----:B------:R-:W4:Y:S03]  /*01e0*/  LDG.E.EL R17, desc[UR4][R24.64] ;  /* 0x0000000418117981 */ /* 0x000f26000c2e1900 */
[--C-:B-----5:R-:W-:Y:S01]  /*01f0*/  IMAD.WIDE R20, R7, 0x4, R22.reuse ;  /* 0x0000000407147825 */ /* 0x120fe200078e0216 */
[----:B------:R-:W5:Y:S03]  /*0200*/  LDG.E.EL R16, desc[UR4][R26.64] ;  /* 0x000000041a107981 */ /* 0x000f66000c2e1900 */
[----:B------:R-:W-:Y:S02]  /*0210*/  IMAD.WIDE R22, R19, 0x4, R22 ;  /* 0x0000000413167825 */ /* 0x000fe400078e0216 */
[----:B------:R-:W4:Y:S02]  /*0220*/  LDG.E.EL R21, desc[UR4][R20.64] ;  /* 0x0000000414157981 */ /* 0x000f24000c2e1900 */
[----:B0--3--:R-:W-:-:S02]  /*0230*/  IMAD.WIDE R2, R5, 0x4, R2 ;  /* 0x0000000405027825 */ /* 0x009fc400078e0202 */
[----:B------:R-:W3:Y:S04]  /*0240*/  LDG.E.EL R18, desc[UR4][R22.64] ;  /* 0x0000000416127981 */ /* 0x000ee8000c2e1900 */
[----:B------:R-:W4:Y:S01]  /*0250*/  LDG.E.64 R8, desc[UR4][R2.64] ;  /* 0x0000000402087981 */ /* 0x000f22000c1e1b00 */
[----:B-1----:R-:W-:-:S04]  /*0260*/  IMAD.WIDE R10, R7, 0x4, R14 ;  /* 0x00000004070a7825 */ /* 0x002fc800078e020e */
[----:B------:R-:W-:Y:S02]  /*0270*/  IMAD.WIDE R6, R7, 0x4, R12 ;  /* 0x0000000407067825 */ /* 0x000fe400078e020c */
[----:B------:R0:W3:Y:S02]  /*0280*/  LDG.E.EL R10, desc[UR4][R10.64] ;  /* 0x000000040a0a7981 */ /* 0x0000e4000c2e1900 */
[C---:B------:R-:W-:Y:S02]  /*0290*/  IMAD.WIDE R14, R19.reuse, 0x4, R14 ;  /* 0x00000004130e7825 */ /* 0x040fe400078e020e */
[----:B------:R-:W3:Y:S02]  /*02a0*/  LDG.E.EL R7, desc[UR4][R6.64] ;  /* 0x0000000406077981 */ /* 0x000ee4000c2e1900 */
[----:B------:R-:W-:Y:S02]  /*02b0*/  IMAD.WIDE R12, R19, 0x4, R12 ;  /* 0x00000004130c7825 */ /* 0x000fe400078e020c */
[----:B------:R-:W3:Y:S04]  /*02c0*/  LDG.E.EL R14, desc[UR4][R14.64] ;  /* 0x000000040e0e7981 */ /* 0x000ee8000c2e1900 */
[----:B------:R-:W3:Y:S01]  /*02d0*/  LDG.E.EL R13, desc[UR4][R12.64] ;  /* 0x000000040c0d7981 */ /* 0x000ee2000c2e1900 */
[----:B0-----:R-:W-:Y:S01]  /*02e0*/  HFMA2.MMA R11, -RZ, RZ, 1.625, 0 ;  /* 0x3e800000ff0b7435 */ /* 0x001fe200000001ff */
[----:B--2---:R-:W-:Y:S01]  /*02f0*/  FADD R0, R0, 9.9999997473787516356e-06 ;  /* 0x3727c5ac00007421 */ /* 0x004fe20000000000 */
[----:B------:R-:W-:-:S03]  /*0300*/  FADD R4, R4, 9.9999997473787516356e-06 ;  /* 0x3727c5ac04047421 */ /* 0x000fc60000000000 */
[----:B------:R-:W0:Y:S08]  /*0310*/  MUFU.SQRT R19, R0 ;  /* 0x0000000000137308 */ /* 0x000e300000002000 */
[----:B------:R-:W1:Y:S01]  /*0320*/  MUFU.SQRT R20, R4 ;  /* 0x0000000400147308 */ /* 0x000e620000002000 */
[C---:B0-----:R-:W-:Y:S02]  /*0330*/  FSETP.GT.AND P0, PT, R19.reuse, 8.50705917302346158658e+37, PT ;  /* 0x7e8000001300780b */ /* 0x041fe40003f04000 */
[----:B------:R-:W-:-:S02]  /*0340*/  FSETP.GEU.AND P2, PT, R19, 1.175494350822287508e-38, PT ;  /* 0x008000001300780b */ /* 0x000fc40003f4e000 */
[C---:B-1----:R-:W-:Y:S02]  /*0350*/  FSETP.GT.AND P1, PT, R20.reuse, 8.50705917302346158658e+37, PT ;  /* 0x7e8000001400780b */ /* 0x042fe40003f24000 */
[----:B------:R-:W-:-:S07]  /*0360*/  FSETP.GEU.AND P3, PT, R20, 1.175494350822287508e-38, PT ;  /* 0x008000001400780b */ /* 0x000fce0003f6e000 */
[----:B------:R-:W-:-:S04]  /*0370*/  @P0 FMUL R19, R19, 0.25 ;  /* 0x3e80000013130820 */ /* 0x000fc80000400000 */
[----:B------:R-:W-:Y:S01]  /*0380*/  @!P2 FMUL R19, R19, 16777216 ;  /* 0x4b8000001313a820 */ /* 0x000fe20000400000 */
[----:B------:R-:W-:-:S04]  /*0390*/  @P1 FMUL R20, R20, 0.25 ;  /* 0x3e80000014141820 */ /* 0x000fc80000400000 */
[----:B------:R-:W-:Y:S01]  /*03a0*/  @!P3 FMUL R20, R20, 16777216 ;  /* 0x4b8000001414b820 */ /* 0x000fe20000400000 */
[----:B------:R-:W0:Y:S01]  /*03b0*/  MUFU.RCP R19, R19 ;  /* 0x0000001300137308 */ /* 0x000e220000001000 */
[----:B------:R-:W-:-:S07]  /*03c0*/  FSEL R0, R11, 1, P0 ;  /* 0x3f8000000b007808 */ /* 0x000fce0000000000 */
[----:B------:R-:W1:Y:S01]  /*03d0*/  MUFU.RCP R20, R20 ;  /* 0x0000001400147308 */ /* 0x000e620000001000 */
[----:B------:R-:W-:Y:S01]  /*03e0*/  FSEL R11, R11, 1, P1 ;  /* 0x3f8000000b0b7808 */ /* 0x000fe20000800000 */
[----:B------:R-:W-:Y:S01]  /*03f0*/  @!P2 FMUL R0, R0, 16777216 ;  /* 0x4b8000000000a820 */ /* 0x000fe20000400000 */
[----:B----4-:R-:W-:Y:S01]  /*0400*/  FADD R8, R8, R17 ;  /* 0x0000001108087221 */ /* 0x010fe20000000000 */
[----:B-----5:R-:W-:Y:S02]  /*0410*/  FADD R9, R9, R16 ;  /* 0x0000001009097221 */ /* 0x020fe40000000000 */
[----:B------:R-:W-:Y:S01]  /*0420*/  @!P3 FMUL R11, R11, 16777216 ;  /* 0x4b8000000b0bb820 */ /* 0x000fe20000400000 */
[----:B0-----:R-:W-:Y:S01]  /*0430*/  FMUL R0, R19, R0 ;  /* 0x0000000013007220 */ /* 0x001fe20000400000 */
[----:B------:R-:W-:Y:S01]  /*0440*/  FADD R21, -R21, R8 ;  /* 0x0000000815157221 */ /* 0x000fe20000000100 */
[----:B---3--:R-:W-:Y:S01]  /*0450*/  FADD R18, -R18, R9 ;  /* 0x0000000912127221 */ /* 0x008fe20000000100 */
[----:B-1----:R-:W-:-:S02]  /*0460*/  FMUL R11, R20, R11 ;  /* 0x0000000b140b7220 */ /* 0x002fc40000400000 */
[----:B------:R-:W-:Y:S02]  /*0470*/  FMUL R0, R21, R0 ;  /* 0x0000000015007220 */ /* 0x000fe40000400000 */
[----:B------:R-:W-:Y:S02]  /*0480*/  FMUL R11, R18, R11 ;  /* 0x0000000b120b7220 */ /* 0x000fe40000400000 */
[----:B------:R-:W-:Y:S02]  /*0490*/  FFMA R0, R10, R0, R7 ;  /* 0x000000000a007223 */ /* 0x000fe40000000007 */
[----:B------:R-:W0:Y:S01]  /*04a0*/  LDC.64 R6, c[0x0][0x240] ;  /* 0x00009000ff067b82 */ /* 0x000e220000000a00 */
[----:B------:R-:W-:Y:S02]  /*04b0*/  FFMA R11, R14, R11, R13 ;  /* 0x0000000b0e0b7223 */ /* 0x000fe4000000000d */
[----:B------:R-:W-:-:S03]  /*04c0*/  FSETP.GTU.AND P0, PT, R0, RZ, PT ;  /* 0x000000ff0000720b */ /* 0x000fc60003f0c000 */
[C---:B------:R-:W-:Y:S02]  /*04d0*/  FSETP.GTU.AND P1, PT, R11.reuse, RZ, PT ;  /* 0x000000ff0b00720b */ /* 0x040fe40003f2c000 */
[----:B------:R-:W-:Y:S02]  /*04e0*/  FSEL R10, R0, RZ, P0 ;  /* 0x000000ff000a7208 */ /* 0x000fe40000000000 */
[----:B------:R-:W-:Y:S02]  /*04f0*/  FSEL R11, R11, RZ, P1 ;  /* 0x000000ff0b0b7208 */ /* 0x000fe40000800000 */
[C---:B------:R-:W-:Y:S02]  /*0500*/  FSETP.GEU.AND P2, PT, R10.reuse, 6, PT ;  /* 0x40c000000a00780b */ /* 0x040fe40003f4e000 */
[----:B------:R-:W-:Y:S02]  /*0510*/  FSETP.GEU.AND P3, PT, R11, 6, PT ;  /* 0x40c000000b00780b */ /* 0x000fe40003f6e000 */
[----:B------:R-:W-:-:S02]  /*0520*/  FSETP.NAN.AND P0, PT, R10, R10, PT ;  /* 0x0000000a0a00720b */ /* 0x000fc40003f08000 */
[----:B------:R-:W-:Y:S01]  /*0530*/  FSETP.NAN.AND P1, PT, R11, R11, PT ;  /* 0x0000000b0b00720b */ /* 0x000fe20003f28000 */
[----:B------:R-:W-:Y:S01]  /*0540*/  STG.E.64 desc[UR4][R2.64], R8 ;  /* 0x0000000802007986 */ /* 0x000fe2000c101b04 */
[----:B0-----:R-:W-:-:S05]  /*0550*/  IMAD.WIDE R4, R5, 0x4, R6 ;  /* 0x0000000405047825 */ /* 0x001fca00078e0206 */
[----:B------:R-:W-:Y:S02]  /*0560*/  @P2 SEL R10, R10, 0x40c00000, P0 ;  /* 0x40c000000a0a2807 */ /* 0x000fe40000000000 */
[----:B------:R-:W-:-:S05]  /*0570*/  @P3 SEL R11, R11, 0x40c00000, P1 ;  /* 0x40c000000b0b3807 */ /* 0x000fca0000800000 */
[----:B------:R-:W-:Y:S01]  /*0580*/  STG.E.64 desc[UR4][R4.64], R10 ;  /* 0x0000000a04007986 */ /* 0x000fe2000c101b04 */
[----:B------:R-:W-:Y:S05]  /*0590*/  EXIT ;  /* 0x000000000000794d */ /* 0x000fea0003800000 */
.L_x_0:
[----:B------:R-:W-:-:S00]  /*05a0*/  BRA `(.L_x_0) ;  /* 0xfffffffc00fc7947 */ /* 0x000fc0000383ffff */
[----:B------:R-:W-:-:S00]  /*05b0*/  NOP ;  /* 0x0000000000007918 */ /* 0x000fc00000000000 */
        /* <DEDUP_REMOVED lines=12> */
.L_x_1:


//--------------------- .nv.global.init           --------------------------
	.section	.nv.global.init,"aw",@progbits
.nv.global.init:
	.type		_$_str,@object
	.size		_$_str,(_$_str_$_2 - _$_str)
_$_str:
        /*0000*/ 	.byte	0x5f, 0x5f, 0x43, 0x55, 0x44, 0x41, 0x5f, 0x46, 0x54, 0x5a, 0x00
	.type		_$_str_$_2,@object
	.size		_$_str_$_2,(.L_1 - _$_str_$_2)
_$_str_$_2:
        /*000b*/ 	.byte	0x5f, 0x5f, 0x43, 0x55, 0x44, 0x41, 0x5f, 0x50, 0x52, 0x45, 0x43, 0x5f, 0x53, 0x51, 0x52, 0x54
        /*001b*/ 	.byte	0x00
.L_1:


//--------------------- .nv.constant0.triton_poi_fused__native_batch_norm_legit_no_training_convolution_hardtanh_11 --------------------------
	.section	.nv.constant0.triton_poi_fused__native_batch_norm_legit_no_training_convolution_hardtanh_11,"a",@progbits
	.sectionflags	@""
	.align	4
.nv.constant0.triton_poi_fused__native_batch_norm_legit_no_training_convolution_hardtanh_11:
	.zero		588
